	.headerflags	@"EF_CUDA_TEXMODE_UNIFIED EF_CUDA_64BIT_ADDRESS EF_CUDA_ACCELERATORS EF_CUDA_SM90 EF_CUDA_VIRTUAL_SM(EF_CUDA_SM90)"
	.elftype	@"ET_EXEC"


//--------------------- .nv.info                  --------------------------
	.section	.nv.info,"",@"SHT_CUDA_INFO"
	.align	4


	//----- nvinfo : EIATTR_REGCOUNT
	.align		4
        /*0000*/ 	.byte	0x04, 0x2f
        /*0002*/ 	.short	(.L_3 - .L_2)
	.align		4
.L_2:
        /*0004*/ 	.word	index@(triton_poi_fused__native_batch_norm_legit_no_training_leaky_relu_7)
        /*0008*/ 	.word	0x00000024


	//----- nvinfo : EIATTR_MIN_STACK_SIZE
	.align		4
.L_3:
        /*000c*/ 	.byte	0x04, 0x12
        /*000e*/ 	.short	(.L_5 - .L_4)
	.align		4
.L_4:
        /*0010*/ 	.word	index@(triton_poi_fused__native_batch_norm_legit_no_training_leaky_relu_7)
        /*0014*/ 	.word	0x00000000


	//----- nvinfo : EIATTR_FRAME_SIZE
	.align		4
.L_5:
        /*0018*/ 	.byte	0x04, 0x11
        /*001a*/ 	.short	(.L_7 - .L_6)
	.align		4
.L_6:
        /*001c*/ 	.word	index@(triton_poi_fused__native_batch_norm_legit_no_training_leaky_relu_7)
        /*0020*/ 	.word	0x00000000


	//----- nvinfo : EIATTR_MIN_STACK_SIZE
	.align		4
.L_7:
        /*0024*/ 	.byte	0x04, 0x12
        /*0026*/ 	.short	(.L_9 - .L_8)
	.align		4
.L_8:
        /*0028*/ 	.word	index@(triton_poi_fused__native_batch_norm_legit_no_training_leaky_relu_7)
        /*002c*/ 	.word	0x00000000
.L_9:


//--------------------- .nv.info.triton_poi_fused__native_batch_norm_legit_no_training_leaky_relu_7 --------------------------
	.section	.nv.info.triton_poi_fused__native_batch_norm_legit_no_training_leaky_relu_7,"",@"SHT_CUDA_INFO"
	.sectionflags	@""
	.align	4


	//----- nvinfo : EIATTR_CUDA_API_VERSION
	.align		4
        /*0000*/ 	.byte	0x04, 0x37
        /*0002*/ 	.short	(.L_11 - .L_10)
.L_10:
        /*0004*/ 	.word	0x0000007c


	//----- nvinfo : EIATTR_KPARAM_INFO
	.align		4
.L_11:
        /*0008*/ 	.byte	0x04, 0x17
        /*000a*/ 	.short	(.L_13 - .L_12)
.L_12:
        /*000c*/ 	.word	0x00000000
        /*0010*/ 	.short	0x0006
        /*0012*/ 	.short	0x0030
        /*0014*/ 	.byte	0x00, 0xf0, 0x11, 0x00


	//----- nvinfo : EIATTR_KPARAM_INFO
	.align		4
.L_13:
        /*0018*/ 	.byte	0x04, 0x17
        /*001a*/ 	.short	(.L_15 - .L_14)
.L_14:
        /*001c*/ 	.word	0x00000000
        /*0020*/ 	.short	0x0005
        /*0022*/ 	.short	0x0028
        /*0024*/ 	.byte	0x00, 0xf4, 0x21, 0x00


	//----- nvinfo : EIATTR_KPARAM_INFO
	.align		4
.L_15:
        /*0028*/ 	.byte	0x04, 0x17
        /*002a*/ 	.short	(.L_17 - .L_16)
.L_16:
        /*002c*/ 	.word	0x00000000
        /*0030*/ 	.short	0x0004
        /*0032*/ 	.short	0x0020
        /*0034*/ 	.byte	0x00, 0xf4, 0x21, 0x00


	//----- nvinfo : EIATTR_KPARAM_INFO
	.align		4
.L_17:
        /*0038*/ 	.byte	0x04, 0x17
        /*003a*/ 	.short	(.L_19 - .L_18)
.L_18:
        /*003c*/ 	.word	0x00000000
        /*0040*/ 	.short	0x0003
        /*0042*/ 	.short	0x0018
        /*0044*/ 	.byte	0x00, 0xf4, 0x21, 0x00


	//----- nvinfo : EIATTR_KPARAM_INFO
	.align		4
.L_19:
        /*0048*/ 	.byte	0x04, 0x17
        /*004a*/ 	.short	(.L_21 - .L_20)
.L_20:
        /*004c*/ 	.word	0x00000000
        /*0050*/ 	.short	0x0002
        /*0052*/ 	.short	0x0010
        /*0054*/ 	.byte	0x00, 0xf4, 0x21, 0x00


	//----- nvinfo : EIATTR_KPARAM_INFO
	.align		4
.L_21:
        /*0058*/ 	.byte	0x04, 0x17
        /*005a*/ 	.short	(.L_23 - .L_22)
.L_22:
        /*005c*/ 	.word	0x00000000
        /*0060*/ 	.short	0x0001
        /*0062*/ 	.short	0x0008
        /*0064*/ 	.byte	0x00, 0xf4, 0x21, 0x00


	//----- nvinfo : EIATTR_KPARAM_INFO
	.align		4
.L_23:
        /*0068*/ 	.byte	0x04, 0x17
        /*006a*/ 	.short	(.L_25 - .L_24)
.L_24:
        /*006c*/ 	.word	0x00000000
        /*0070*/ 	.short	0x0000
        /*0072*/ 	.short	0x0000
        /*0074*/ 	.byte	0x00, 0xf4, 0x21, 0x00


	//----- nvinfo : EIATTR_SPARSE_MMA_MASK
	.align		4
.L_25:
        /*0078*/ 	.byte	0x03, 0x50
        /*007a*/ 	.short	0x0000


	//----- nvinfo : EIATTR_MAXREG_COUNT
	.align		4
        /*007c*/ 	.byte	0x03, 0x1b
        /*007e*/ 	.short	0x00ff


	//----- nvinfo : EIATTR_EXIT_INSTR_OFFSETS
	.align		4
        /*0080*/ 	.byte	0x04, 0x1c
        /*0082*/ 	.short	(.L_27 - .L_26)


	//   ....[0]....
.L_26:
        /*0084*/ 	.word	0x00000b30


	//   ....[1]....
        /*0088*/ 	.word	0x00000b50


	//----- nvinfo : EIATTR_REQNTID
	.align		4
.L_27:
        /*008c*/ 	.byte	0x04, 0x10
        /*008e*/ 	.short	(.L_29 - .L_28)
.L_28:
        /*0090*/ 	.word	0x00000080
        /*0094*/ 	.word	0x00000001
        /*0098*/ 	.word	0x00000001


	//----- nvinfo : EIATTR_CBANK_PARAM_SIZE
	.align		4
.L_29:
        /*009c*/ 	.byte	0x03, 0x19
        /*009e*/ 	.short	0x0034


	//----- nvinfo : EIATTR_PARAM_CBANK
	.align		4
        /*00a0*/ 	.byte	0x04, 0x0a
        /*00a2*/ 	.short	(.L_31 - .L_30)
	.align		4
.L_30:
        /*00a4*/ 	.word	index@(.nv.constant0.triton_poi_fused__native_batch_norm_legit_no_training_leaky_relu_7)
        /*00a8*/ 	.short	0x0210
        /*00aa*/ 	.short	0x0034


	//----- nvinfo : EIATTR_SW_WAR
	.align		4
.L_31:
        /*00ac*/ 	.byte	0x04, 0x36
        /*00ae*/ 	.short	(.L_33 - .L_32)
.L_32:
        /*00b0*/ 	.word	0x00000008
.L_33:


//--------------------- .nv.callgraph             --------------------------
	.section	.nv.callgraph,"",@"SHT_CUDA_CALLGRAPH"
	.align	4
	.sectionentsize	8
	.align		4
        /*0000*/ 	.word	0x00000000
	.align		4
        /*0004*/ 	.word	0xffffffff
	.align		4
        /*0008*/ 	.word	0x00000000
	.align		4
        /*000c*/ 	.word	0xfffffffe
	.align		4
        /*0010*/ 	.word	0x00000000
	.align		4
        /*0014*/ 	.word	0xfffffffd
	.align		4
        /*0018*/ 	.word	0x00000000
	.align		4
        /*001c*/ 	.word	0xfffffffc


//--------------------- .nv.constant4             --------------------------
	.section	.nv.constant4,"a",@progbits
	.align	8
	.align		8
.nv.constant4:
        /*0000*/ 	.dword	_$_str
	.align		8
        /*0008*/ 	.dword	_$_str_$_2


//--------------------- .text.triton_poi_fused__native_batch_norm_legit_no_training_leaky_relu_7 --------------------------
	.section	.text.triton_poi_fused__native_batch_norm_legit_no_training_leaky_relu_7,"ax",@progbits
	.align	128
        .global         triton_poi_fused__native_batch_norm_legit_no_training_leaky_relu_7
        .type           triton_poi_fused__native_batch_norm_legit_no_training_leaky_relu_7,@function
        .size           triton_poi_fused__native_batch_norm_legit_no_training_leaky_relu_7,(.L_x_1 - triton_poi_fused__native_batch_norm_legit_no_training_leaky_relu_7)
        .other          triton_poi_fused__native_batch_norm_legit_no_training_leaky_relu_7,@"STO_CUDA_ENTRY STV_DEFAULT"
triton_poi_fused__native_batch_norm_legit_no_training_leaky_relu_7:
.text.triton_poi_fused__native_batch_norm_legit_no_training_leaky_relu_7:
[----:B------:R-:W0:Y:S02]  /*0000*/  LDC R1, c[0x0][0x28] ;  /* 0x00000a00ff017b82 */ /* 0x000e240000000800 */
[----:B------:R-:W1:Y:S01]  /*0010*/  S2R R0, SR_TID.X ;  /* 0x0000000000007919 */ /* 0x000e620000002100 */
[----:B------:R-:W2:Y:S01]  /*0020*/  LDC.64 R28, c[0x0][0x228] ;  /* 0x00008a00ff1c7b82 */ /* 0x000ea20000000a00 */
[----:B------:R-:W3:Y:S07]  /*0030*/  S2R R3, SR_CTAID.X ;  /* 0x0000000000037919 */ /* 0x000eee0000002500 */
[----:B------:R-:W4:Y:S01]  /*0040*/  LDC.64 R32, c[0x0][0x218] ;  /* 0x00008600ff207b82 */ /* 0x000f220000000a00 */
[----:B------:R-:W-:Y:S01]  /*0050*/  ULDC.64 UR4, c[0x0][0x208] ;  /* 0x0000820000047ab9 */ /* 0x000fe20000000a00 */
[----:B------:R-:W-:-:S02]  /*0060*/  CS2R R4, SRZ ;  /* 0x0000000000047805 */ /* 0x000fc4000001ff00 */
[----:B------:R-:W-:Y:S02]  /*0070*/  CS2R R6, SRZ ;  /* 0x0000000000067805 */ /* 0x000fe4000001ff00 */
[----:B------:R-:W-:Y:S02]  /*0080*/  CS2R R8, SRZ ;  /* 0x0000000000087805 */ /* 0x000fe4000001ff00 */
[----:B------:R-:W-:Y:S01]  /*0090*/  CS2R R10, SRZ ;  /* 0x00000000000a7805 */ /* 0x000fe2000001ff00 */
[----:B------:R-:W5:Y:S01]  /*00a0*/  LDC.64 R30, c[0x0][0x220] ;  /* 0x00008800ff1e7b82 */ /* 0x000f620000000a00 */
[----:B-1----:R-:W-:-:S04]  /*00b0*/  SHF.L.U32 R0, R0, 0x2, RZ ;  /* 0x0000000200007819 */ /* 0x002fc800000006ff */
[----:B------:R-:W-:Y:S02]  /*00c0*/  LOP3.LUT R0, R0, 0x1fc, RZ, 0xc0, !PT ;  /* 0x000001fc00007812 */ /* 0x000fe400078ec0ff */
[----:B---3--:R-:W-:Y:S02]  /*00d0*/  SHF.R.S32.HI R2, RZ, 0x15, R3 ;  /* 0x00000015ff027819 */ /* 0x008fe40000011403 */
[----:B------:R-:W-:Y:S02]  /*00e0*/  LEA R0, R3, R0, 0xa ;  /* 0x0000000003007211 */ /* 0x000fe400078e50ff */
[----:B------:R-:W-:Y:S02]  /*00f0*/  SGXT R3, R2, 0x1 ;  /* 0x000000010203781a */ /* 0x000fe40000000200 */
[----:B------:R-:W-:Y:S02]  /*0100*/  ISETP.GE.AND P1, PT, R0, 0x34900, PT ;  /* 0x000349000000780c */ /* 0x000fe40003f26270 */
[----:B------:R-:W-:-:S02]  /*0110*/  CS2R R12, SRZ ;  /* 0x00000000000c7805 */ /* 0x000fc4000001ff00 */
[----:B------:R-:W-:Y:S02]  /*0120*/  LEA.HI R3, R3, R0, RZ, 0x6 ;  /* 0x0000000003037211 */ /* 0x000fe400078f30ff */
[----:B------:R-:W-:Y:S01]  /*0130*/  CS2R R14, SRZ ;  /* 0x00000000000e7805 */ /* 0x000fe2000001ff00 */
[----:B----4-:R-:W-:Y:S01]  /*0140*/  IMAD.WIDE R32, R0, 0x4, R32 ;  /* 0x0000000400207825 */ /* 0x010fe200078e0220 */
[----:B------:R-:W-:-:S04]  /*0150*/  LOP3.LUT R3, R3, 0xffffffc0, RZ, 0xc0, !PT ;  /* 0xffffffc003037812 */ /* 0x000fc800078ec0ff */
[----:B------:R-:W-:Y:S01]  /*0160*/  IADD3 R3, R0, -R3, RZ ;  /* 0x8000000300037210 */ /* 0x000fe20007ffe0ff */
[----:B------:R-:W3:Y:S04]  /*0170*/  @!P1 LDG.E.128 R4, desc[UR4][R32.64] ;  /* 0x0000000420049981 */ /* 0x000ee8000c1e1d00 */
[----:B--2---:R-:W-:-:S04]  /*0180*/  IMAD.WIDE R28, R3, 0x4, R28 ;  /* 0x00000004031c7825 */ /* 0x004fc800078e021c */
[----:B-----5:R-:W-:Y:S01]  /*0190*/  IMAD.WIDE R30, R3, 0x4, R30 ;  /* 0x00000004031e7825 */ /* 0x020fe200078e021e */
[----:B------:R-:W2:Y:S04]  /*01a0*/  @!P1 LDG.E.EL.128 R12, desc[UR4][R28.64] ;  /* 0x000000041c0c9981 */ /* 0x000ea8000c2e1d00 */
[----:B------:R-:W3:Y:S01]  /*01b0*/  @!P1 LDG.E.EL.128 R8, desc[UR4][R30.64] ;  /* 0x000000041e089981 */ /* 0x000ee2000c2e1d00 */
[----:B------:R-:W-:-:S04]  /*01c0*/  IADD3 R2, R0, 0x200, RZ ;  /* 0x0000020000027810 */ /* 0x000fc80007ffe0ff */
[----:B------:R-:W-:Y:S02]  /*01d0*/  ISETP.GE.AND P0, PT, R2, 0x34900, PT ;  /* 0x000349000200780c */ /* 0x000fe40003f06270 */
[----:B------:R-:W-:Y:S02]  /*01e0*/  CS2R R24, SRZ ;  /* 0x0000000000187805 */ /* 0x000fe4000001ff00 */
[----:B------:R-:W-:Y:S02]  /*01f0*/  CS2R R26, SRZ ;  /* 0x00000000001a7805 */ /* 0x000fe4000001ff00 */
[----:B------:R-:W-:Y:S02]  /*0200*/  CS2R R16, SRZ ;  /* 0x0000000000107805 */ /* 0x000fe4000001ff00 */
[----:B------:R-:W-:Y:S02]  /*0210*/  CS2R R18, SRZ ;  /* 0x0000000000127805 */ /* 0x000fe4000001ff00 */
[----:B------:R-:W-:-:S02]  /*0220*/  CS2R R20, SRZ ;  /* 0x0000000000147805 */ /* 0x000fc4000001ff00 */
[----:B------:R-:W-:Y:S01]  /*0230*/  CS2R R22, SRZ ;  /* 0x0000000000167805 */ /* 0x000fe2000001ff00 */
[----:B------:R-:W4:Y:S04]  /*0240*/  @!P0 LDG.E.EL.128 R24, desc[UR4][R28.64] ;  /* 0x000000041c188981 */ /* 0x000f28000c2e1d00 */
[----:B------:R-:W5:Y:S04]  /*0250*/  @!P0 LDG.E.128 R16, desc[UR4][R32.64+0x800] ;  /* 0x0008000420108981 */ /* 0x000f68000c1e1d00 */
[----:B------:R1:W5:Y:S01]  /*0260*/  @!P0 LDG.E.EL.128 R20, desc[UR4][R30.64] ;  /* 0x000000041e148981 */ /* 0x000362000c2e1d00 */
[----:B------:R-:W-:Y:S01]  /*0270*/  HFMA2.MMA R2, -RZ, RZ, 1.625, 0 ;  /* 0x3e800000ff027435 */ /* 0x000fe200000001ff */
[----:B-1----:R-:W1:Y:S02]  /*0280*/  LDC.64 R30, c[0x0][0x238] ;  /* 0x00008e00ff1e7b82 */ /* 0x002e640000000a00 */
[----:B-1----:R-:W-:-:S04]  /*0290*/  IMAD.WIDE R30, R3, 0x4, R30 ;  /* 0x00000004031e7825 */ /* 0x002fc800078e021e */
[----:B--2---:R-:W-:Y:S01]  /*02a0*/  FADD R12, R12, 9.9999997473787516356e-06 ;  /* 0x3727c5ac0c0c7421 */ /* 0x004fe20000000000 */
[----:B---3--:R-:W-:-:S05]  /*02b0*/  FADD R5, -R9, R5 ;  /* 0x0000000509057221 */ /* 0x008fca0000000100 */
[----:B------:R-:W1:Y:S01]  /*02c0*/  MUFU.SQRT R12, R12 ;  /* 0x0000000c000c7308 */ /* 0x000e620000002000 */
[----:B------:R-:W-:Y:S01]  /*02d0*/  FADD R9, R13, 9.9999997473787516356e-06 ;  /* 0x3727c5ac0d097421 */ /* 0x000fe20000000000 */
[----:B------:R-:W-:Y:S01]  /*02e0*/  FADD R4, -R8, R4 ;  /* 0x0000000408047221 */ /* 0x000fe20000000100 */
[----:B------:R-:W-:Y:S01]  /*02f0*/  FADD R8, R14, 9.9999997473787516356e-06 ;  /* 0x3727c5ac0e087421 */ /* 0x000fe20000000000 */
[----:B------:R-:W-:-:S04]  /*0300*/  FADD R13, R15, 9.9999997473787516356e-06 ;  /* 0x3727c5ac0f0d7421 */ /* 0x000fc80000000000 */
[----:B------:R-:W2:Y:S01]  /*0310*/  MUFU.SQRT R9, R9 ;  /* 0x0000000900097308 */ /* 0x000ea20000002000 */
[----:B-1----:R-:W-:-:S07]  /*0320*/  FSETP.GT.AND P5, PT, R12, 8.50705917302346158658e+37, PT ;  /* 0x7e8000000c00780b */ /* 0x002fce0003fa4000 */
[----:B------:R-:W1:Y:S01]  /*0330*/  MUFU.SQRT R8, R8 ;  /* 0x0000000800087308 */ /* 0x000e620000002000 */
[----:B------:R-:W-:-:S07]  /*0340*/  FSETP.GEU.AND P2, PT, R12, 1.175494350822287508e-38, PT ;  /* 0x008000000c00780b */ /* 0x000fce0003f4e000 */
[----:B------:R-:W3:Y:S01]  /*0350*/  MUFU.SQRT R13, R13 ;  /* 0x0000000d000d7308 */ /* 0x000ee20000002000 */
[----:B--2---:R-:W-:Y:S01]  /*0360*/  FSETP.GT.AND P3, PT, R9, 8.50705917302346158658e+37, PT ;  /* 0x7e8000000900780b */ /* 0x004fe20003f64000 */
[----:B------:R-:W-:Y:S01]  /*0370*/  FADD R7, -R11, R7 ;  /* 0x000000070b077221 */ /* 0x000fe20000000100 */
[----:B------:R-:W-:Y:S01]  /*0380*/  FSEL R11, R2, 1, P5 ;  /* 0x3f800000020b7808 */ /* 0x000fe20002800000 */
[----:B----4-:R-:W-:Y:S01]  /*0390*/  FADD R25, R25, 9.9999997473787516356e-06 ;  /* 0x3727c5ac19197421 */ /* 0x010fe20000000000 */
[----:B------:R-:W-:Y:S01]  /*03a0*/  @P5 FMUL R12, R12, 0.25 ;  /* 0x3e8000000c0c5820 */ /* 0x000fe20000400000 */
[----:B-1----:R-:W-:Y:S02]  /*03b0*/  FSETP.GT.AND P6, PT, R8, 8.50705917302346158658e+37, PT ;  /* 0x7e8000000800780b */ /* 0x002fe40003fc4000 */
[----:B------:R-:W1:Y:S01]  /*03c0*/  MUFU.SQRT R14, R25 ;  /* 0x00000019000e7308 */ /* 0x000e620000002000 */
[----:B------:R-:W-:Y:S01]  /*03d0*/  @!P2 FMUL R12, R12, 16777216 ;  /* 0x4b8000000c0ca820 */ /* 0x000fe20000400000 */
[----:B------:R-:W-:Y:S01]  /*03e0*/  @!P2 FMUL R11, R11, 16777216 ;  /* 0x4b8000000b0ba820 */ /* 0x000fe20000400000 */
[----:B------:R-:W-:Y:S01]  /*03f0*/  FADD R24, R24, 9.9999997473787516356e-06 ;  /* 0x3727c5ac18187421 */ /* 0x000fe20000000000 */
[----:B------:R-:W-:Y:S01]  /*0400*/  FSETP.GEU.AND P5, PT, R8, 1.175494350822287508e-38, PT ;  /* 0x008000000800780b */ /* 0x000fe20003fae000 */
[----:B-----5:R-:W-:Y:S01]  /*0410*/  FADD R20, -R20, R16 ;  /* 0x0000001014147221 */ /* 0x020fe20000000100 */
[----:B---3--:R-:W-:-:S02]  /*0420*/  FSETP.GT.AND P2, PT, R13, 8.50705917302346158658e+37, PT ;  /* 0x7e8000000d00780b */ /* 0x008fc40003f44000 */
[C---:B------:R-:W-:Y:S01]  /*0430*/  FSETP.GEU.AND P4, PT, R9.reuse, 1.175494350822287508e-38, PT ;  /* 0x008000000900780b */ /* 0x040fe20003f8e000 */
[----:B------:R-:W-:Y:S01]  /*0440*/  @P3 FMUL R9, R9, 0.25 ;  /* 0x3e80000009093820 */ /* 0x000fe20000400000 */
[----:B------:R-:W-:Y:S01]  /*0450*/  FSEL R16, R2, 1, P3 ;  /* 0x3f80000002107808 */ /* 0x000fe20001800000 */
[----:B------:R2:W3:Y:S01]  /*0460*/  MUFU.SQRT R15, R24 ;  /* 0x00000018000f7308 */ /* 0x0004e20000002000 */
[----:B------:R-:W-:Y:S01]  /*0470*/  FSETP.GEU.AND P3, PT, R13, 1.175494350822287508e-38, PT ;  /* 0x008000000d00780b */ /* 0x000fe20003f6e000 */
[----:B------:R-:W-:Y:S01]  /*0480*/  @P6 FMUL R8, R8, 0.25 ;  /* 0x3e80000008086820 */ /* 0x000fe20000400000 */
[----:B------:R-:W-:Y:S01]  /*0490*/  FADD R27, R27, 9.9999997473787516356e-06 ;  /* 0x3727c5ac1b1b7421 */ /* 0x000fe20000000000 */
[----:B------:R-:W-:Y:S01]  /*04a0*/  FADD R6, -R10, R6 ;  /* 0x000000060a067221 */ /* 0x000fe20000000100 */
[----:B--2---:R-:W-:Y:S01]  /*04b0*/  FSEL R24, R2, 1, P6 ;  /* 0x3f80000002187808 */ /* 0x004fe20003000000 */
[----:B------:R-:W-:Y:S02]  /*04c0*/  @!P5 FMUL R8, R8, 16777216 ;  /* 0x4b8000000808d820 */ /* 0x000fe40000400000 */
[----:B------:R-:W-:Y:S01]  /*04d0*/  @P2 FMUL R13, R13, 0.25 ;  /* 0x3e8000000d0d2820 */ /* 0x000fe20000400000 */
[----:B------:R-:W2:Y:S01]  /*04e0*/  MUFU.SQRT R10, R27 ;  /* 0x0000001b000a7308 */ /* 0x000ea20000002000 */
[----:B------:R-:W-:Y:S01]  /*04f0*/  @!P5 FMUL R24, R24, 16777216 ;  /* 0x4b8000001818d820 */ /* 0x000fe20000400000 */
[----:B-1----:R-:W-:-:S03]  /*0500*/  FSETP.GT.AND P5, PT, R14, 8.50705917302346158658e+37, PT ;  /* 0x7e8000000e00780b */ /* 0x002fc60003fa4000 */
[----:B------:R-:W-:Y:S01]  /*0510*/  @!P3 FMUL R13, R13, 16777216 ;  /* 0x4b8000000d0db820 */ /* 0x000fe20000400000 */
[----:B------:R-:W-:Y:S01]  /*0520*/  FSEL R25, R2, 1, P2 ;  /* 0x3f80000002197808 */ /* 0x000fe20001000000 */
[----:B------:R-:W-:Y:S01]  /*0530*/  @!P4 FMUL R9, R9, 16777216 ;  /* 0x4b8000000909c820 */ /* 0x000fe20000400000 */
[----:B------:R-:W-:Y:S01]  /*0540*/  @!P4 FMUL R16, R16, 16777216 ;  /* 0x4b8000001010c820 */ /* 0x000fe20000400000 */
[----:B------:R-:W-:Y:S01]  /*0550*/  FSETP.GEU.AND P2, PT, R14, 1.175494350822287508e-38, PT ;  /* 0x008000000e00780b */ /* 0x000fe20003f4e000 */
[----:B------:R-:W1:Y:S01]  /*0560*/  MUFU.RCP R29, R8 ;  /* 0x00000008001d7308 */ /* 0x000e620000001000 */
[----:B---3--:R-:W-:Y:S01]  /*0570*/  FSETP.GT.AND P4, PT, R15, 8.50705917302346158658e+37, PT ;  /* 0x7e8000000f00780b */ /* 0x008fe20003f84000 */
[----:B------:R-:W-:-:S06]  /*0580*/  FADD R21, -R21, R17 ;  /* 0x0000001115157221 */ /* 0x000fcc0000000100 */
[----:B------:R-:W3:Y:S01]  /*0590*/  MUFU.RCP R28, R13 ;  /* 0x0000000d001c7308 */ /* 0x000ee20000001000 */
[----:B------:R-:W-:Y:S01]  /*05a0*/  @P5 FMUL R14, R14, 0.25 ;  /* 0x3e8000000e0e5820 */ /* 0x000fe20000400000 */
[----:B------:R-:W-:-:S06]  /*05b0*/  @!P3 FMUL R25, R25, 16777216 ;  /* 0x4b8000001919b820 */ /* 0x000fcc0000400000 */
[----:B------:R-:W4:Y:S01]  /*05c0*/  MUFU.RCP R12, R12 ;  /* 0x0000000c000c7308 */ /* 0x000f220000001000 */
[----:B--2---:R-:W-:-:S07]  /*05d0*/  FSETP.GT.AND P3, PT, R10, 8.50705917302346158658e+37, PT ;  /* 0x7e8000000a00780b */ /* 0x004fce0003f64000 */
[----:B------:R2:W5:Y:S01]  /*05e0*/  MUFU.RCP R17, R9 ;  /* 0x0000000900117308 */ /* 0x0005620000001000 */
[----:B------:R-:W-:Y:S01]  /*05f0*/  FADD R22, -R22, R18 ;  /* 0x0000001216167221 */ /* 0x000fe20000000100 */
[C---:B------:R-:W-:Y:S01]  /*0600*/  FSETP.GEU.AND P6, PT, R15.reuse, 1.175494350822287508e-38, PT ;  /* 0x008000000f00780b */ /* 0x040fe20003fce000 */
[----:B------:R-:W-:Y:S01]  /*0610*/  @!P2 FMUL R14, R14, 16777216 ;  /* 0x4b8000000e0ea820 */ /* 0x000fe20000400000 */
[----:B--2---:R-:W2:Y:S01]  /*0620*/  LDC.64 R8, c[0x0][0x230] ;  /* 0x00008c00ff087b82 */ /* 0x004ea20000000a00 */
[----:B------:R-:W-:Y:S01]  /*0630*/  @P4 FMUL R15, R15, 0.25 ;  /* 0x3e8000000f0f4820 */ /* 0x000fe20000400000 */
[----:B------:R-:W-:Y:S01]  /*0640*/  FSEL R18, R2, 1, P4 ;  /* 0x3f80000002127808 */ /* 0x000fe20002000000 */
[----:B------:R-:W-:Y:S01]  /*0650*/  FADD R27, -R23, R19 ;  /* 0x00000013171b7221 */ /* 0x000fe20000000100 */
[----:B------:R-:W-:Y:S01]  /*0660*/  FSETP.GEU.AND P4, PT, R10, 1.175494350822287508e-38, PT ;  /* 0x008000000a00780b */ /* 0x000fe20003f8e000 */
[----:B-1----:R-:W-:Y:S01]  /*0670*/  FMUL R19, R29, R24 ;  /* 0x000000181d137220 */ /* 0x002fe20000400000 */
[----:B---3--:R-:W-:Y:S01]  /*0680*/  FMUL R32, R28, R25 ;  /* 0x000000191c207220 */ /* 0x008fe20000400000 */
[----:B------:R-:W1:Y:S01]  /*0690*/  MUFU.RCP R24, R14 ;  /* 0x0000000e00187308 */ /* 0x000e620000001000 */
[----:B----4-:R-:W-:Y:S01]  /*06a0*/  FMUL R11, R12, R11 ;  /* 0x0000000b0c0b7220 */ /* 0x010fe20000400000 */
[----:B-----5:R-:W-:Y:S01]  /*06b0*/  FMUL R12, R17, R16 ;  /* 0x00000010110c7220 */ /* 0x020fe20000400000 */
[----:B------:R-:W-:Y:S01]  /*06c0*/  FMUL R16, R32, R7 ;  /* 0x0000000720107220 */ /* 0x000fe20000400000 */
[----:B------:R-:W-:Y:S01]  /*06d0*/  FSEL R7, R2, 1, P5 ;  /* 0x3f80000002077808 */ /* 0x000fe20002800000 */
[----:B------:R-:W-:-:S04]  /*06e0*/  @P3 FMUL R10, R10, 0.25 ;  /* 0x3e8000000a0a3820 */ /* 0x000fc80000400000 */
[----:B------:R-:W-:Y:S01]  /*06f0*/  @!P2 FMUL R7, R7, 16777216 ;  /* 0x4b8000000707a820 */ /* 0x000fe20000400000 */
[----:B------:R-:W-:Y:S01]  /*0700*/  @!P4 FMUL R10, R10, 16777216 ;  /* 0x4b8000000a0ac820 */ /* 0x000fe20000400000 */
[----:B------:R-:W-:Y:S01]  /*0710*/  FMUL R13, R19, R6 ;  /* 0x00000006130d7220 */ /* 0x000fe20000400000 */
[----:B------:R-:W-:Y:S01]  /*0720*/  FMUL R12, R12, R5 ;  /* 0x000000050c0c7220 */ /* 0x000fe20000400000 */
[----:B------:R-:W-:Y:S01]  /*0730*/  FMUL R25, R11, R4 ;  /* 0x000000040b197220 */ /* 0x000fe20000400000 */
[----:B------:R3:W4:Y:S01]  /*0740*/  MUFU.RCP R28, R10 ;  /* 0x0000000a001c7308 */ /* 0x0007220000001000 */
[----:B-1----:R-:W-:Y:S01]  /*0750*/  FMUL R24, R24, R7 ;  /* 0x0000000718187220 */ /* 0x002fe20000400000 */
[----:B------:R-:W-:Y:S01]  /*0760*/  CS2R R4, SRZ ;  /* 0x0000000000047805 */ /* 0x000fe2000001ff00 */
[----:B--2---:R-:W-:Y:S01]  /*0770*/  IMAD.WIDE R32, R3, 0x4, R8 ;  /* 0x0000000403207825 */ /* 0x004fe200078e0208 */
[----:B------:R-:W-:Y:S02]  /*0780*/  CS2R R6, SRZ ;  /* 0x0000000000067805 */ /* 0x000fe4000001ff00 */
[----:B------:R-:W-:-:S02]  /*0790*/  CS2R R8, SRZ ;  /* 0x0000000000087805 */ /* 0x000fc4000001ff00 */
[----:B---3--:R-:W-:Y:S02]  /*07a0*/  CS2R R10, SRZ ;  /* 0x00000000000a7805 */ /* 0x008fe4000001ff00 */
[----:B------:R-:W2:Y:S04]  /*07b0*/  @!P1 LDG.E.EL.128 R4, desc[UR4][R32.64] ;  /* 0x0000000420049981 */ /* 0x000ea8000c2e1d00 */
[----:B------:R-:W2:Y:S01]  /*07c0*/  @!P1 LDG.E.EL.128 R8, desc[UR4][R30.64] ;  /* 0x000000041e089981 */ /* 0x000ea2000c2e1d00 */
[----:B------:R-:W-:-:S06]  /*07d0*/  @!P6 FMUL R15, R15, 16777216 ;  /* 0x4b8000000f0fe820 */ /* 0x000fcc0000400000 */
[----:B------:R-:W1:Y:S01]  /*07e0*/  MUFU.RCP R15, R15 ;  /* 0x0000000f000f7308 */ /* 0x000e620000001000 */
[----:B------:R-:W-:Y:S01]  /*07f0*/  FSEL R17, R2, 1, P3 ;  /* 0x3f80000002117808 */ /* 0x000fe20001800000 */
[----:B------:R-:W-:-:S04]  /*0800*/  @!P6 FMUL R18, R18, 16777216 ;  /* 0x4b8000001212e820 */ /* 0x000fc80000400000 */
[----:B------:R-:W-:-:S04]  /*0810*/  @!P4 FMUL R17, R17, 16777216 ;  /* 0x4b8000001111c820 */ /* 0x000fc80000400000 */
[----:B----4-:R-:W-:Y:S01]  /*0820*/  FMUL R28, R28, R17 ;  /* 0x000000111c1c7220 */ /* 0x010fe20000400000 */
[----:B-1----:R-:W-:Y:S01]  /*0830*/  FMUL R23, R15, R18 ;  /* 0x000000120f177220 */ /* 0x002fe20000400000 */
[----:B------:R-:W-:Y:S02]  /*0840*/  CS2R R14, SRZ ;  /* 0x00000000000e7805 */ /* 0x000fe4000001ff00 */
[----:B------:R-:W-:Y:S01]  /*0850*/  CS2R R18, SRZ ;  /* 0x0000000000127805 */ /* 0x000fe2000001ff00 */
[----:B------:R-:W-:Y:S01]  /*0860*/  FADD R26, R26, 9.9999997473787516356e-06 ;  /* 0x3727c5ac1a1a7421 */ /* 0x000fe20000000000 */
[----:B--2---:R-:W-:Y:S01]  /*0870*/  FFMA R5, R12, R5, R9 ;  /* 0x000000050c057223 */ /* 0x004fe20000000009 */
[----:B------:R-:W-:Y:S01]  /*0880*/  FFMA R6, R13, R6, R10 ;  /* 0x000000060d067223 */ /* 0x000fe2000000000a */
[----:B------:R-:W-:Y:S01]  /*0890*/  FFMA R7, R16, R7, R11 ;  /* 0x0000000710077223 */ /* 0x000fe2000000000b */
[----:B------:R-:W-:Y:S02]  /*08a0*/  CS2R R12, SRZ ;  /* 0x00000000000c7805 */ /* 0x000fe4000001ff00 */
[----:B------:R-:W-:-:S04]  /*08b0*/  CS2R R16, SRZ ;  /* 0x0000000000107805 */ /* 0x000fc8000001ff00 */
[----:B------:R-:W2:Y:S04]  /*08c0*/  @!P0 LDG.E.EL.128 R12, desc[UR4][R32.64] ;  /* 0x00000004200c8981 */ /* 0x000ea8000c2e1d00 */
[----:B------:R-:W2:Y:S01]  /*08d0*/  @!P0 LDG.E.EL.128 R16, desc[UR4][R30.64] ;  /* 0x000000041e108981 */ /* 0x000ea2000c2e1d00 */
[----:B------:R-:W1:Y:S02]  /*08e0*/  MUFU.SQRT R9, R26 ;  /* 0x0000001a00097308 */ /* 0x000e640000002000 */
[C---:B-1----:R-:W-:Y:S02]  /*08f0*/  FSETP.GT.AND P2, PT, R9.reuse, 8.50705917302346158658e+37, PT ;  /* 0x7e8000000900780b */ /* 0x042fe40003f44000 */
[----:B------:R-:W-:-:S11]  /*0900*/  FSETP.GEU.AND P3, PT, R9, 1.175494350822287508e-38, PT ;  /* 0x008000000900780b */ /* 0x000fd60003f6e000 */
[----:B------:R-:W-:-:S04]  /*0910*/  @P2 FMUL R9, R9, 0.25 ;  /* 0x3e80000009092820 */ /* 0x000fc80000400000 */
[----:B------:R-:W-:Y:S01]  /*0920*/  @!P3 FMUL R9, R9, 16777216 ;  /* 0x4b8000000909b820 */ /* 0x000fe20000400000 */
[----:B------:R-:W-:-:S05]  /*0930*/  FSEL R2, R2, 1, P2 ;  /* 0x3f80000002027808 */ /* 0x000fca0001000000 */
[----:B------:R-:W1:Y:S01]  /*0940*/  MUFU.RCP R9, R9 ;  /* 0x0000000900097308 */ /* 0x000e620000001000 */
[----:B------:R-:W-:Y:S01]  /*0950*/  @!P3 FMUL R2, R2, 16777216 ;  /* 0x4b8000000202b820 */ /* 0x000fe20000400000 */
[----:B------:R-:W-:Y:S01]  /*0960*/  FSETP.GT.AND P5, PT, R7, RZ, PT ;  /* 0x000000ff0700720b */ /* 0x000fe20003fa4000 */
[----:B------:R-:W-:Y:S01]  /*0970*/  FFMA R4, R25, R4, R8 ;  /* 0x0000000419047223 */ /* 0x000fe20000000008 */
[----:B------:R-:W-:Y:S02]  /*0980*/  FSETP.GT.AND P6, PT, R6, RZ, PT ;  /* 0x000000ff0600720b */ /* 0x000fe40003fc4000 */
[----:B------:R-:W-:Y:S01]  /*0990*/  FSETP.GT.AND P2, PT, R5, RZ, PT ;  /* 0x000000ff0500720b */ /* 0x000fe20003f44000 */
[----:B-1----:R-:W-:Y:S02]  /*09a0*/  FMUL R11, R9, R2 ;  /* 0x00000002090b7220 */ /* 0x002fe40000400000 */
[----:B------:R-:W1:Y:S01]  /*09b0*/  LDC.64 R2, c[0x0][0x210] ;  /* 0x00008400ff027b82 */ /* 0x000e620000000a00 */
[----:B------:R-:W-:Y:S01]  /*09c0*/  FMUL R28, R28, R27 ;  /* 0x0000001b1c1c7220 */ /* 0x000fe20000400000 */
[----:B------:R-:W-:Y:S01]  /*09d0*/  FMUL R11, R11, R22 ;  /* 0x000000160b0b7220 */ /* 0x000fe20000400000 */
[----:B------:R-:W-:Y:S01]  /*09e0*/  FMUL R24, R24, R21 ;  /* 0x0000001518187220 */ /* 0x000fe20000400000 */
[----:B------:R-:W-:Y:S01]  /*09f0*/  FMUL R23, R23, R20 ;  /* 0x0000001417177220 */ /* 0x000fe20000400000 */
[----:B------:R-:W-:Y:S01]  /*0a00*/  FSETP.GT.AND P3, PT, R4, RZ, PT ;  /* 0x000000ff0400720b */ /* 0x000fe20003f64000 */
[----:B------:R-:W-:-:S02]  /*0a10*/  @!P5 FMUL R7, R7, 0.0099999997764825820923 ;  /* 0x3c23d70a0707d820 */ /* 0x000fc40000400000 */
[----:B------:R-:W-:Y:S02]  /*0a20*/  @!P6 FMUL R6, R6, 0.0099999997764825820923 ;  /* 0x3c23d70a0606e820 */ /* 0x000fe40000400000 */
[----:B------:R-:W-:-:S08]  /*0a30*/  @!P2 FMUL R5, R5, 0.0099999997764825820923 ;  /* 0x3c23d70a0505a820 */ /* 0x000fd00000400000 */
[----:B------:R-:W-:Y:S01]  /*0a40*/  @!P3 FMUL R4, R4, 0.0099999997764825820923 ;  /* 0x3c23d70a0404b820 */ /* 0x000fe20000400000 */
[----:B-1----:R-:W-:-:S05]  /*0a50*/  IMAD.WIDE R2, R0, 0x4, R2 ;  /* 0x0000000400027825 */ /* 0x002fca00078e0202 */
[----:B------:R1:W-:Y:S01]  /*0a60*/  @!P1 STG.E.128 desc[UR4][R2.64], R4 ;  /* 0x0000000402009986 */ /* 0x0003e2000c101d04 */
[----:B--2---:R-:W-:Y:S01]  /*0a70*/  FFMA R15, R28, R15, R19 ;  /* 0x0000000f1c0f7223 */ /* 0x004fe20000000013 */
[----:B------:R-:W-:Y:S01]  /*0a80*/  FFMA R14, R11, R14, R18 ;  /* 0x0000000e0b0e7223 */ /* 0x000fe20000000012 */
[----:B------:R-:W-:Y:S01]  /*0a90*/  FFMA R12, R23, R12, R16 ;  /* 0x0000000c170c7223 */ /* 0x000fe20000000010 */
[----:B------:R-:W-:Y:S02]  /*0aa0*/  FFMA R13, R24, R13, R17 ;  /* 0x0000000d180d7223 */ /* 0x000fe40000000011 */
[----:B------:R-:W-:Y:S02]  /*0ab0*/  FSETP.GT.AND P4, PT, R15, RZ, PT ;  /* 0x000000ff0f00720b */ /* 0x000fe40003f84000 */
[----:B------:R-:W-:Y:S02]  /*0ac0*/  FSETP.GT.AND P5, PT, R14, RZ, PT ;  /* 0x000000ff0e00720b */ /* 0x000fe40003fa4000 */
[----:B------:R-:W-:-:S02]  /*0ad0*/  FSETP.GT.AND P6, PT, R13, RZ, PT ;  /* 0x000000ff0d00720b */ /* 0x000fc40003fc4000 */
[----:B------:R-:W-:-:S07]  /*0ae0*/  FSETP.GT.AND P2, PT, R12, RZ, PT ;  /* 0x000000ff0c00720b */ /* 0x000fce0003f44000 */
[----:B------:R-:W-:Y:S02]  /*0af0*/  @!P4 FMUL R15, R15, 0.0099999997764825820923 ;  /* 0x3c23d70a0f0fc820 */ /* 0x000fe40000400000 */
[----:B------:R-:W-:Y:S02]  /*0b00*/  @!P5 FMUL R14, R14, 0.0099999997764825820923 ;  /* 0x3c23d70a0e0ed820 */ /* 0x000fe40000400000 */
[----:B------:R-:W-:Y:S02]  /*0b10*/  @!P6 FMUL R13, R13, 0.0099999997764825820923 ;  /* 0x3c23d70a0d0de820 */ /* 0x000fe40000400000 */
[----:B------:R-:W-:Y:S01]  /*0b20*/  @!P2 FMUL R12, R12, 0.0099999997764825820923 ;  /* 0x3c23d70a0c0ca820 */ /* 0x000fe20000400000 */
[----:B-1----:R-:W-:Y:S06]  /*0b30*/  @P0 EXIT ;  /* 0x000000000000094d */ /* 0x002fec0003800000 */
[----:B------:R-:W-:Y:S01]  /*0b40*/  STG.E.128 desc[UR4][R2.64+0x800], R12 ;  /* 0x0008000c02007986 */ /* 0x000fe2000c101d04 */
[----:B------:R-:W-:Y:S05]  /*0b50*/  EXIT ;  /* 0x000000000000794d */ /* 0x000fea0003800000 */
.L_x_0:
[----:B------:R-:W-:-:S00]  /*0b60*/  BRA `(.L_x_0) ;  /* 0xfffffffc00fc7947 */ /* 0x000fc0000383ffff */
[----:B------:R-:W-:-:S00]  /*0b70*/  NOP ;  /* 0x0000000000007918 */ /* 0x000fc00000000000 */
        /* <DEDUP_REMOVED lines=8> */
.L_x_1:


//--------------------- .nv.global.init           --------------------------
	.section	.nv.global.init,"aw",@progbits
.nv.global.init:
	.type		_$_str,@object
	.size		_$_str,(_$_str_$_2 - _$_str)
_$_str:
        /*0000*/ 	.byte	0x5f, 0x5f, 0x43, 0x55, 0x44, 0x41, 0x5f, 0x46, 0x54, 0x5a, 0x00
	.type		_$_str_$_2,@object
	.size		_$_str_$_2,(.L_1 - _$_str_$_2)
_$_str_$_2:
        /*000b*/ 	.byte	0x5f, 0x5f, 0x43, 0x55, 0x44, 0x41, 0x5f, 0x50, 0x52, 0x45, 0x43, 0x5f, 0x53, 0x51, 0x52, 0x54
        /*001b*/ 	.byte	0x00
.L_1:


//--------------------- .nv.constant0.triton_poi_fused__native_batch_norm_legit_no_training_leaky_relu_7 --------------------------
	.section	.nv.constant0.triton_poi_fused__native_batch_norm_legit_no_training_leaky_relu_7,"a",@progbits
	.sectionflags	@""
	.align	4
.nv.constant0.triton_poi_fused__native_batch_norm_legit_no_training_leaky_relu_7:
	.zero		580
